//
// Generated by NVIDIA NVVM Compiler
//
// Compiler Build ID: CL-36424714
// Cuda compilation tools, release 13.0, V13.0.88
// Based on NVVM 20.0.0
//

.version 9.0
.target sm_100
.address_size 64

	// .globl	_Z7run_gpuiiPi

.visible .entry _Z7run_gpuiiPi(
	.param .u32 _Z7run_gpuiiPi_param_0,
	.param .u32 _Z7run_gpuiiPi_param_1,
	.param .u64 .ptr .align 1 _Z7run_gpuiiPi_param_2
)
{
	.reg .pred 	%p<3>;
	.reg .b32 	%r<22>;
	.reg .b64 	%rd<9>;

	ld.param.u32 	%r6, [_Z7run_gpuiiPi_param_0];
	ld.param.u32 	%r5, [_Z7run_gpuiiPi_param_1];
	ld.param.u64 	%rd2, [_Z7run_gpuiiPi_param_2];
	mov.u32 	%r7, %ctaid.x;
	mov.u32 	%r8, %ntid.x;
	mov.u32 	%r9, %tid.x;
	mad.lo.s32 	%r1, %r7, %r8, %r9;
	mov.u32 	%r10, %ctaid.y;
	mov.u32 	%r11, %ntid.y;
	mov.u32 	%r12, %tid.y;
	mad.lo.s32 	%r13, %r10, %r11, %r12;
	max.s32 	%r14, %r1, %r13;
	setp.ge.s32 	%p1, %r14, %r6;
	@%p1 bra 	$L__BB0_3;
	cvta.to.global.u64 	%rd3, %rd2;
	mul.lo.s32 	%r15, %r1, %r6;
	add.s32 	%r16, %r15, %r5;
	mul.wide.s32 	%rd4, %r16, 4;
	add.s64 	%rd5, %rd3, %rd4;
	ld.global.u32 	%r17, [%rd5];
	mad.lo.s32 	%r18, %r5, %r6, %r13;
	mul.wide.s32 	%rd6, %r18, 4;
	add.s64 	%rd7, %rd3, %rd6;
	ld.global.u32 	%r19, [%rd7];
	add.s32 	%r3, %r19, %r17;
	add.s32 	%r20, %r15, %r13;
	mul.wide.s32 	%rd8, %r20, 4;
	add.s64 	%rd1, %rd3, %rd8;
	ld.global.u32 	%r21, [%rd1];
	setp.ge.s32 	%p2, %r3, %r21;
	@%p2 bra 	$L__BB0_3;
	st.global.u32 	[%rd1], %r3;
$L__BB0_3:
	ret;

}


// ===== COMPILED SASS (sm_100) =====

	.target	sm_100

	.elftype	@"ET_EXEC"


//--------------------- .note.nv.tkinfo           --------------------------
	.section	.note.nv.tkinfo,"",@"SHT_NOTE"
	.sectionflags	@"SHF_NOTE_NV_TKINFO"
	.tkinfo
        /*0018*/ 	.word	0x00000002
        /*0030*/ 	.string	""
        /*0030*/ 	.string	"ptxas"
        /*0030*/ 	.string	"Cuda compilation tools, release 13.0, V13.0.88"
        /*0030*/ 	.string	"Build cuda_13.0.r13.0/compiler.36424714_0"
        /*0030*/ 	.string	"-arch sm_100 -m 64 "



//--------------------- .note.nv.cuinfo           --------------------------
	.section	.note.nv.cuinfo,"",@"SHT_NOTE"
	.sectionflags	@"SHF_NOTE_NV_CUINFO"
        /*0018*/ 	.short	0x0002
        /*001a*/ 	.short	0x0064
        /*001c*/ 	.short	0x0082
	.zero		2


//--------------------- .nv.info                  --------------------------
	.section	.nv.info,"",@"SHT_CUDA_INFO"
	.align	4


	//----- nvinfo : EIATTR_REGCOUNT
	.align		4
        /*0000*/ 	.byte	0x04, 0x2f
        /*0002*/ 	.short	(.L_1 - .L_0)
	.align		4
.L_0:
        /*0004*/ 	.word	index@(_Z7run_gpuiiPi)
        /*0008*/ 	.word	0x0000000e


	//----- nvinfo : EIATTR_FRAME_SIZE
	.align		4
.L_1:
        /*000c*/ 	.byte	0x04, 0x11
        /*000e*/ 	.short	(.L_3 - .L_2)
	.align		4
.L_2:
        /*0010*/ 	.word	index@(_Z7run_gpuiiPi)
        /*0014*/ 	.word	0x00000000


	//----- nvinfo : EIATTR_MIN_STACK_SIZE
	.align		4
.L_3:
        /*0018*/ 	.byte	0x04, 0x12
        /*001a*/ 	.short	(.L_5 - .L_4)
	.align		4
.L_4:
        /*001c*/ 	.word	index@(_Z7run_gpuiiPi)
        /*0020*/ 	.word	0x00000000
.L_5:


//--------------------- .nv.compat                --------------------------
	.section	.nv.compat,"",@"SHT_CUDA_COMPAT_INFO"
	.align	4
        /*0000*/ 	.byte	0x02, 0x09, 0x00, 0x00, 0x02, 0x02, 0x01, 0x00, 0x02, 0x05, 0x05, 0x00, 0x03, 0x07, 0x01, 0x01
        /*0010*/ 	.byte	0x02, 0x03, 0x00, 0x00, 0x02, 0x06, 0x01, 0x00, 0x04, 0x0b, 0x08, 0x00, 0x09, 0x00, 0x00, 0x00
        /*0020*/ 	.byte	0x00, 0x00, 0x00, 0x00


//--------------------- .nv.info._Z7run_gpuiiPi   --------------------------
	.section	.nv.info._Z7run_gpuiiPi,"",@"SHT_CUDA_INFO"
	.sectionflags	@""
	.align	4


	//----- nvinfo : EIATTR_CUDA_API_VERSION
	.align		4
        /*0000*/ 	.byte	0x04, 0x37
        /*0002*/ 	.short	(.L_7 - .L_6)
.L_6:
        /*0004*/ 	.word	0x00000082


	//----- nvinfo : EIATTR_KPARAM_INFO
	.align		4
.L_7:
        /*0008*/ 	.byte	0x04, 0x17
        /*000a*/ 	.short	(.L_9 - .L_8)
.L_8:
        /*000c*/ 	.word	0x00000000
        /*0010*/ 	.short	0x0002
        /*0012*/ 	.short	0x0008
        /*0014*/ 	.byte	0x00, 0xf5, 0x21, 0x00


	//----- nvinfo : EIATTR_KPARAM_INFO
	.align		4
.L_9:
        /*0018*/ 	.byte	0x04, 0x17
        /*001a*/ 	.short	(.L_11 - .L_10)
.L_10:
        /*001c*/ 	.word	0x00000000
        /*0020*/ 	.short	0x0001
        /*0022*/ 	.short	0x0004
        /*0024*/ 	.byte	0x00, 0xf0, 0x11, 0x00


	//----- nvinfo : EIATTR_KPARAM_INFO
	.align		4
.L_11:
        /*0028*/ 	.byte	0x04, 0x17
        /*002a*/ 	.short	(.L_13 - .L_12)
.L_12:
        /*002c*/ 	.word	0x00000000
        /*0030*/ 	.short	0x0000
        /*0032*/ 	.short	0x0000
        /*0034*/ 	.byte	0x00, 0xf0, 0x11, 0x00


	//----- nvinfo : EIATTR_SPARSE_MMA_MASK
	.align		4
.L_13:
        /*0038*/ 	.byte	0x03, 0x50
        /*003a*/ 	.short	0x0000


	//----- nvinfo : EIATTR_MAXREG_COUNT
	.align		4
        /*003c*/ 	.byte	0x03, 0x1b
        /*003e*/ 	.short	0x00ff


	//----- nvinfo : EIATTR_MERCURY_ISA_VERSION
	.align		4
        /*0040*/ 	.byte	0x03, 0x5f
        /*0042*/ 	.short	0x0101


	//----- nvinfo : EIATTR_VRC_CTA_INIT_COUNT
	.align		4
        /*0044*/ 	.byte	0x02, 0x4a
	.zero		1
	.zero		1


	//----- nvinfo : EIATTR_EXIT_INSTR_OFFSETS
	.align		4
        /*0048*/ 	.byte	0x04, 0x1c
        /*004a*/ 	.short	(.L_15 - .L_14)


	//   ....[0]....
.L_14:
        /*004c*/ 	.word	0x000000c0


	//   ....[1]....
        /*0050*/ 	.word	0x000001b0


	//   ....[2]....
        /*0054*/ 	.word	0x000001d0


	//----- nvinfo : EIATTR_CBANK_PARAM_SIZE
	.align		4
.L_15:
        /*0058*/ 	.byte	0x03, 0x19
        /*005a*/ 	.short	0x0010


	//----- nvinfo : EIATTR_PARAM_CBANK
	.align		4
        /*005c*/ 	.byte	0x04, 0x0a
        /*005e*/ 	.short	(.L_17 - .L_16)
	.align		4
.L_16:
        /*0060*/ 	.word	index@(.nv.constant0._Z7run_gpuiiPi)
        /*0064*/ 	.short	0x0380
        /*0066*/ 	.short	0x0010


	//----- nvinfo : EIATTR_SW_WAR
	.align		4
.L_17:
        /*0068*/ 	.byte	0x04, 0x36
        /*006a*/ 	.short	(.L_19 - .L_18)
.L_18:
        /*006c*/ 	.word	0x00000008
.L_19:


//--------------------- .nv.callgraph             --------------------------
	.section	.nv.callgraph,"",@"SHT_CUDA_CALLGRAPH"
	.align	4
	.sectionentsize	8
	.align		4
        /*0000*/ 	.word	0x00000000
	.align		4
        /*0004*/ 	.word	0xffffffff
	.align		4
        /*0008*/ 	.word	0x00000000
	.align		4
        /*000c*/ 	.word	0xfffffffe
	.align		4
        /*0010*/ 	.word	0x00000000
	.align		4
        /*0014*/ 	.word	0xfffffffd
	.align		4
        /*0018*/ 	.word	0x00000000
	.align		4
        /*001c*/ 	.word	0xfffffffc


//--------------------- .text._Z7run_gpuiiPi      --------------------------
	.section	.text._Z7run_gpuiiPi,"ax",@progbits
	.align	128
        .global         _Z7run_gpuiiPi
        .type           _Z7run_gpuiiPi,@function
        .size           _Z7run_gpuiiPi,(.L_x_1 - _Z7run_gpuiiPi)
        .other          _Z7run_gpuiiPi,@"STO_CUDA_ENTRY STV_DEFAULT"
_Z7run_gpuiiPi:
.text._Z7run_gpuiiPi:
[----:B------:R-:W-:Y:S01]  /*0000*/  LDC R1, c[0x0][0x37c] ;  /* 0x0000df00ff017b82 */ /* 0x000fe20000000800 */
[----:B------:R-:W0:Y:S07]  /*0010*/  S2R R3, SR_TID.X ;  /* 0x0000000000037919 */ /* 0x000e2e0000002100 */
[----:B------:R-:W0:Y:S01]  /*0020*/  S2UR UR4, SR_CTAID.X ;  /* 0x00000000000479c3 */ /* 0x000e220000002500 */
[----:B------:R-:W1:Y:S01]  /*0030*/  LDCU UR6, c[0x0][0x380] ;  /* 0x00007000ff0677ac */ /* 0x000e620008000800 */
[----:B------:R-:W2:Y:S06]  /*0040*/  S2R R5, SR_TID.Y ;  /* 0x0000000000057919 */ /* 0x000eac0000002200 */
[----:B------:R-:W0:Y:S08]  /*0050*/  LDC R0, c[0x0][0x360] ;  /* 0x0000d800ff007b82 */ /* 0x000e300000000800 */
[----:B------:R-:W2:Y:S08]  /*0060*/  S2UR UR5, SR_CTAID.Y ;  /* 0x00000000000579c3 */ /* 0x000eb00000002600 */
[----:B------:R-:W2:Y:S01]  /*0070*/  LDC R2, c[0x0][0x364] ;  /* 0x0000d900ff027b82 */ /* 0x000ea20000000800 */
[----:B0-----:R-:W-:-:S02]  /*0080*/  IMAD R0, R0, UR4, R3 ;  /* 0x0000000400007c24 */ /* 0x001fc4000f8e0203 */
[----:B--2---:R-:W-:-:S05]  /*0090*/  IMAD R3, R2, UR5, R5 ;  /* 0x0000000502037c24 */ /* 0x004fca000f8e0205 */
[----:B------:R-:W-:-:S04]  /*00a0*/  VIMNMX R2, PT, PT, R0, R3, !PT ;  /* 0x0000000300027248 */ /* 0x000fc80007fe0100 */
[----:B-1----:R-:W-:-:S13]  /*00b0*/  ISETP.GE.AND P0, PT, R2, UR6, PT ;  /* 0x0000000602007c0c */ /* 0x002fda000bf06270 */
[----:B------:R-:W-:Y:S05]  /*00c0*/  @P0 EXIT ;  /* 0x000000000000094d */ /* 0x000fea0003800000 */
[----:B------:R-:W0:Y:S01]  /*00d0*/  LDC R9, c[0x0][0x384] ;  /* 0x0000e100ff097b82 */ /* 0x000e220000000800 */
[----:B------:R-:W1:Y:S01]  /*00e0*/  LDCU.64 UR4, c[0x0][0x358] ;  /* 0x00006b00ff0477ac */ /* 0x000e620008000a00 */
[----:B------:R-:W-:-:S06]  /*00f0*/  IMAD R11, R0, UR6, R3 ;  /* 0x00000006000b7c24 */ /* 0x000fcc000f8e0203 */
[----:B------:R-:W2:Y:S01]  /*0100*/  LDC.64 R6, c[0x0][0x388] ;  /* 0x0000e200ff067b82 */ /* 0x000ea20000000a00 */
[----:B0-----:R-:W-:Y:S02]  /*0110*/  IMAD R5, R0, UR6, R9 ;  /* 0x0000000600057c24 */ /* 0x001fe4000f8e0209 */
[----:B------:R-:W-:Y:S02]  /*0120*/  IMAD R9, R9, UR6, R3 ;  /* 0x0000000609097c24 */ /* 0x000fe4000f8e0203 */
[----:B--2---:R-:W-:-:S04]  /*0130*/  IMAD.WIDE R2, R5, 0x4, R6 ;  /* 0x0000000405027825 */ /* 0x004fc800078e0206 */
[--C-:B------:R-:W-:Y:S02]  /*0140*/  IMAD.WIDE R4, R9, 0x4, R6.reuse ;  /* 0x0000000409047825 */ /* 0x100fe400078e0206 */
[----:B-1----:R-:W2:Y:S02]  /*0150*/  LDG.E R2, desc[UR4][R2.64] ;  /* 0x0000000402027981 */ /* 0x002ea4000c1e1900 */
[----:B------:R-:W-:Y:S02]  /*0160*/  IMAD.WIDE R6, R11, 0x4, R6 ;  /* 0x000000040b067825 */ /* 0x000fe400078e0206 */
[----:B------:R-:W2:Y:S04]  /*0170*/  LDG.E R5, desc[UR4][R4.64] ;  /* 0x0000000404057981 */ /* 0x000ea8000c1e1900 */
[----:B------:R-:W3:Y:S01]  /*0180*/  LDG.E R0, desc[UR4][R6.64] ;  /* 0x0000000406007981 */ /* 0x000ee2000c1e1900 */
[----:B--2---:R-:W-:-:S04]  /*0190*/  IADD3 R9, PT, PT, R2, R5, RZ ;  /* 0x0000000502097210 */ /* 0x004fc80007ffe0ff */
[----:B---3--:R-:W-:-:S13]  /*01a0*/  ISETP.GE.AND P0, PT, R9, R0, PT ;  /* 0x000000000900720c */ /* 0x008fda0003f06270 */
[----:B------:R-:W-:Y:S05]  /*01b0*/  @P0 EXIT ;  /* 0x000000000000094d */ /* 0x000fea0003800000 */
[----:B------:R-:W-:Y:S01]  /*01c0*/  STG.E desc[UR4][R6.64], R9 ;  /* 0x0000000906007986 */ /* 0x000fe2000c101904 */
[----:B------:R-:W-:Y:S05]  /*01d0*/  EXIT ;  /* 0x000000000000794d */ /* 0x000fea0003800000 */
.L_x_0:
[----:B------:R-:W-:-:S00]  /*01e0*/  BRA `(.L_x_0) ;  /* 0xfffffffc00fc7947 */ /* 0x000fc0000383ffff */
[----:B------:R-:W-:-:S00]  /*01f0*/  NOP ;  /* 0x0000000000007918 */ /* 0x000fc00000000000 */
        /* <DEDUP_REMOVED lines=8> */
.L_x_1:


//--------------------- .nv.shared.reserved.0     --------------------------
	.section	.nv.shared.reserved.0,"aw",@nobits
	.weak		__nv_reservedSMEM_offset_0_alias
	.size		__nv_reservedSMEM_offset_0_alias, 0, 64
	.other		__nv_reservedSMEM_offset_0_alias,@"STO_CUDA_RESERVED_SHARED STV_DEFAULT"
__nv_reservedSMEM_offset_0_alias:
	.zero		0
	.zero		64


//--------------------- .nv.constant0._Z7run_gpuiiPi --------------------------
	.section	.nv.constant0._Z7run_gpuiiPi,"a",@progbits
	.sectionflags	@""
	.align	4
.nv.constant0._Z7run_gpuiiPi:
	.zero		912


//--------------------- SYMBOLS --------------------------

	.type		.nv.reservedSmem.offset0,@object
	.size		.nv.reservedSmem.offset0,0x4
